//
// Generated by NVIDIA NVVM Compiler
//
// Compiler Build ID: CL-36424714
// Cuda compilation tools, release 13.0, V13.0.88
// Based on NVVM 20.0.0
//

.version 9.0
.target sm_100
.address_size 64

	// .globl	_Z9thresholdPdPbS_id
// _ZZ10calc_errorPdS_S_iE4errs has been demoted

.visible .entry _Z9thresholdPdPbS_id(
	.param .u64 .ptr .align 1 _Z9thresholdPdPbS_id_param_0,
	.param .u64 .ptr .align 1 _Z9thresholdPdPbS_id_param_1,
	.param .u64 .ptr .align 1 _Z9thresholdPdPbS_id_param_2,
	.param .u32 _Z9thresholdPdPbS_id_param_3,
	.param .f64 _Z9thresholdPdPbS_id_param_4
)
{
	.reg .pred 	%p<2>;
	.reg .b16 	%rs<2>;
	.reg .b32 	%r<8>;
	.reg .b64 	%rd<18>;
	.reg .b64 	%fd<17>;

	ld.param.u64 	%rd1, [_Z9thresholdPdPbS_id_param_0];
	ld.param.u64 	%rd2, [_Z9thresholdPdPbS_id_param_1];
	ld.param.u64 	%rd3, [_Z9thresholdPdPbS_id_param_2];
	ld.param.u32 	%r1, [_Z9thresholdPdPbS_id_param_3];
	ld.param.f64 	%fd1, [_Z9thresholdPdPbS_id_param_4];
	cvta.to.global.u64 	%rd4, %rd2;
	cvta.to.global.u64 	%rd5, %rd3;
	cvta.to.global.u64 	%rd6, %rd1;
	mov.u32 	%r2, %ntid.x;
	mov.u32 	%r3, %ctaid.x;
	mov.u32 	%r4, %tid.x;
	mad.lo.s32 	%r5, %r2, %r3, %r4;
	shl.b32 	%r6, %r1, 1;
	add.s32 	%r7, %r6, %r5;
	mul.wide.s32 	%rd7, %r7, 8;
	add.s64 	%rd8, %rd6, %rd7;
	ld.global.f64 	%fd2, [%rd8];
	cvt.s64.s32 	%rd9, %r5;
	mul.wide.s32 	%rd10, %r5, 8;
	add.s64 	%rd11, %rd6, %rd10;
	ld.global.f64 	%fd3, [%rd11];
	div.rn.f64 	%fd4, %fd3, %fd2;
	add.s64 	%rd12, %rd5, %rd10;
	ld.global.f64 	%fd5, [%rd12];
	sub.f64 	%fd6, %fd4, %fd5;
	mul.wide.s32 	%rd13, %r1, 8;
	add.s64 	%rd14, %rd11, %rd13;
	ld.global.f64 	%fd7, [%rd14];
	div.rn.f64 	%fd8, %fd7, %fd2;
	add.s64 	%rd15, %rd12, %rd13;
	ld.global.f64 	%fd9, [%rd15];
	sub.f64 	%fd10, %fd8, %fd9;
	div.rn.f64 	%fd11, %fd2, %fd2;
	add.s64 	%rd16, %rd15, %rd13;
	ld.global.f64 	%fd12, [%rd16];
	sub.f64 	%fd13, %fd11, %fd12;
	mul.f64 	%fd14, %fd10, %fd10;
	fma.rn.f64 	%fd15, %fd6, %fd6, %fd14;
	fma.rn.f64 	%fd16, %fd13, %fd13, %fd15;
	setp.lt.f64 	%p1, %fd16, %fd1;
	selp.u16 	%rs1, 1, 0, %p1;
	add.s64 	%rd17, %rd4, %rd9;
	st.global.u8 	[%rd17], %rs1;
	ret;

}
	// .globl	_Z10calc_errorPdS_S_i
.visible .entry _Z10calc_errorPdS_S_i(
	.param .u64 .ptr .align 1 _Z10calc_errorPdS_S_i_param_0,
	.param .u64 .ptr .align 1 _Z10calc_errorPdS_S_i_param_1,
	.param .u64 .ptr .align 1 _Z10calc_errorPdS_S_i_param_2,
	.param .u32 _Z10calc_errorPdS_S_i_param_3
)
{
	.reg .pred 	%p<12>;
	.reg .b32 	%r<54>;
	.reg .b64 	%rd<16>;
	.reg .b64 	%fd<98>;
	// demoted variable
	.shared .align 8 .b8 _ZZ10calc_errorPdS_S_iE4errs[27168];
	ld.param.u64 	%rd1, [_Z10calc_errorPdS_S_i_param_0];
	ld.param.u64 	%rd2, [_Z10calc_errorPdS_S_i_param_1];
	ld.param.u64 	%rd3, [_Z10calc_errorPdS_S_i_param_2];
	ld.param.u32 	%r23, [_Z10calc_errorPdS_S_i_param_3];
	mov.u32 	%r24, %ntid.x;
	mov.u32 	%r25, %ctaid.x;
	mov.u32 	%r26, %tid.x;
	mad.lo.s32 	%r1, %r24, %r25, %r26;
	setp.ge.s32 	%p1, %r1, %r23;
	@%p1 bra 	$L__BB1_16;
	cvta.to.global.u64 	%rd4, %rd1;
	cvta.to.global.u64 	%rd5, %rd3;
	shl.b32 	%r27, %r23, 1;
	add.s32 	%r28, %r27, %r1;
	mul.wide.s32 	%rd6, %r28, 8;
	add.s64 	%rd7, %rd4, %rd6;
	ld.global.f64 	%fd14, [%rd7];
	mul.wide.s32 	%rd8, %r1, 8;
	add.s64 	%rd9, %rd4, %rd8;
	ld.global.f64 	%fd15, [%rd9];
	div.rn.f64 	%fd16, %fd15, %fd14;
	add.s64 	%rd10, %rd5, %rd8;
	ld.global.f64 	%fd17, [%rd10];
	sub.f64 	%fd18, %fd16, %fd17;
	mul.wide.s32 	%rd11, %r23, 8;
	add.s64 	%rd12, %rd9, %rd11;
	ld.global.f64 	%fd19, [%rd12];
	div.rn.f64 	%fd20, %fd19, %fd14;
	add.s64 	%rd13, %rd10, %rd11;
	ld.global.f64 	%fd21, [%rd13];
	sub.f64 	%fd22, %fd20, %fd21;
	div.rn.f64 	%fd23, %fd14, %fd14;
	add.s64 	%rd14, %rd13, %rd11;
	ld.global.f64 	%fd24, [%rd14];
	sub.f64 	%fd25, %fd23, %fd24;
	mul.f64 	%fd26, %fd18, %fd18;
	mul.f64 	%fd27, %fd22, %fd22;
	mul.f64 	%fd28, %fd25, %fd25;
	shl.b32 	%r29, %r1, 3;
	mov.u32 	%r30, _ZZ10calc_errorPdS_S_iE4errs;
	add.s32 	%r31, %r30, %r29;
	st.shared.f64 	[%r31], %fd26;
	shl.b32 	%r32, %r23, 3;
	add.s32 	%r33, %r31, %r32;
	st.shared.f64 	[%r33], %fd27;
	add.s32 	%r34, %r33, %r32;
	st.shared.f64 	[%r34], %fd28;
	bar.sync 	0;
	setp.ne.s32 	%p2, %r1, 0;
	@%p2 bra 	$L__BB1_16;
	setp.lt.s32 	%p3, %r23, 1;
	mov.f64 	%fd97, 0d0000000000000000;
	@%p3 bra 	$L__BB1_15;
	mul.lo.s32 	%r36, %r23, 3;
	max.s32 	%r2, %r36, 1;
	and.b32  	%r3, %r2, 15;
	setp.lt.s32 	%p4, %r36, 16;
	mov.f64 	%fd97, 0d0000000000000000;
	mov.b32 	%r50, 0;
	@%p4 bra 	$L__BB1_6;
	and.b32  	%r50, %r2, 2147483632;
	add.s32 	%r47, %r30, 64;
	neg.s32 	%r48, %r50;
	mov.f64 	%fd97, 0d0000000000000000;
$L__BB1_5:
	.pragma "nounroll";
	ld.shared.f64 	%fd33, [%r47+-64];
	add.f64 	%fd34, %fd97, %fd33;
	ld.shared.f64 	%fd35, [%r47+-56];
	add.f64 	%fd36, %fd34, %fd35;
	ld.shared.f64 	%fd37, [%r47+-48];
	add.f64 	%fd38, %fd36, %fd37;
	ld.shared.f64 	%fd39, [%r47+-40];
	add.f64 	%fd40, %fd38, %fd39;
	ld.shared.f64 	%fd41, [%r47+-32];
	add.f64 	%fd42, %fd40, %fd41;
	ld.shared.f64 	%fd43, [%r47+-24];
	add.f64 	%fd44, %fd42, %fd43;
	ld.shared.f64 	%fd45, [%r47+-16];
	add.f64 	%fd46, %fd44, %fd45;
	ld.shared.f64 	%fd47, [%r47+-8];
	add.f64 	%fd48, %fd46, %fd47;
	ld.shared.f64 	%fd49, [%r47];
	add.f64 	%fd50, %fd48, %fd49;
	ld.shared.f64 	%fd51, [%r47+8];
	add.f64 	%fd52, %fd50, %fd51;
	ld.shared.f64 	%fd53, [%r47+16];
	add.f64 	%fd54, %fd52, %fd53;
	ld.shared.f64 	%fd55, [%r47+24];
	add.f64 	%fd56, %fd54, %fd55;
	ld.shared.f64 	%fd57, [%r47+32];
	add.f64 	%fd58, %fd56, %fd57;
	ld.shared.f64 	%fd59, [%r47+40];
	add.f64 	%fd60, %fd58, %fd59;
	ld.shared.f64 	%fd61, [%r47+48];
	add.f64 	%fd62, %fd60, %fd61;
	ld.shared.f64 	%fd63, [%r47+56];
	add.f64 	%fd97, %fd62, %fd63;
	add.s32 	%r48, %r48, 16;
	add.s32 	%r47, %r47, 128;
	setp.ne.s32 	%p5, %r48, 0;
	@%p5 bra 	$L__BB1_5;
$L__BB1_6:
	setp.eq.s32 	%p6, %r3, 0;
	@%p6 bra 	$L__BB1_15;
	and.b32  	%r11, %r2, 7;
	setp.lt.u32 	%p7, %r3, 8;
	@%p7 bra 	$L__BB1_9;
	shl.b32 	%r39, %r50, 3;
	add.s32 	%r41, %r30, %r39;
	ld.shared.f64 	%fd65, [%r41];
	add.f64 	%fd66, %fd97, %fd65;
	ld.shared.f64 	%fd67, [%r41+8];
	add.f64 	%fd68, %fd66, %fd67;
	ld.shared.f64 	%fd69, [%r41+16];
	add.f64 	%fd70, %fd68, %fd69;
	ld.shared.f64 	%fd71, [%r41+24];
	add.f64 	%fd72, %fd70, %fd71;
	ld.shared.f64 	%fd73, [%r41+32];
	add.f64 	%fd74, %fd72, %fd73;
	ld.shared.f64 	%fd75, [%r41+40];
	add.f64 	%fd76, %fd74, %fd75;
	ld.shared.f64 	%fd77, [%r41+48];
	add.f64 	%fd78, %fd76, %fd77;
	ld.shared.f64 	%fd79, [%r41+56];
	add.f64 	%fd97, %fd78, %fd79;
	add.s32 	%r50, %r50, 8;
$L__BB1_9:
	setp.eq.s32 	%p8, %r11, 0;
	@%p8 bra 	$L__BB1_15;
	and.b32  	%r14, %r2, 3;
	setp.lt.u32 	%p9, %r11, 4;
	@%p9 bra 	$L__BB1_12;
	shl.b32 	%r42, %r50, 3;
	add.s32 	%r44, %r30, %r42;
	ld.shared.f64 	%fd81, [%r44];
	add.f64 	%fd82, %fd97, %fd81;
	ld.shared.f64 	%fd83, [%r44+8];
	add.f64 	%fd84, %fd82, %fd83;
	ld.shared.f64 	%fd85, [%r44+16];
	add.f64 	%fd86, %fd84, %fd85;
	ld.shared.f64 	%fd87, [%r44+24];
	add.f64 	%fd97, %fd86, %fd87;
	add.s32 	%r50, %r50, 4;
$L__BB1_12:
	setp.eq.s32 	%p10, %r14, 0;
	@%p10 bra 	$L__BB1_15;
	shl.b32 	%r45, %r50, 3;
	add.s32 	%r53, %r30, %r45;
	neg.s32 	%r52, %r14;
$L__BB1_14:
	.pragma "nounroll";
	ld.shared.f64 	%fd88, [%r53];
	add.f64 	%fd97, %fd97, %fd88;
	add.s32 	%r53, %r53, 8;
	add.s32 	%r52, %r52, 1;
	setp.ne.s32 	%p11, %r52, 0;
	@%p11 bra 	$L__BB1_14;
$L__BB1_15:
	cvta.to.global.u64 	%rd15, %rd2;
	st.global.f64 	[%rd15], %fd97;
$L__BB1_16:
	ret;

}


// ===== COMPILED SASS (sm_100) =====

	.target	sm_100

	.elftype	@"ET_EXEC"


//--------------------- .note.nv.tkinfo           --------------------------
	.section	.note.nv.tkinfo,"",@"SHT_NOTE"
	.sectionflags	@"SHF_NOTE_NV_TKINFO"
	.tkinfo
        /*0018*/ 	.word	0x00000002
        /*0030*/ 	.string	""
        /*0030*/ 	.string	"ptxas"
        /*0030*/ 	.string	"Cuda compilation tools, release 13.0, V13.0.88"
        /*0030*/ 	.string	"Build cuda_13.0.r13.0/compiler.36424714_0"
        /*0030*/ 	.string	"-arch sm_100 -m 64 "



//--------------------- .note.nv.cuinfo           --------------------------
	.section	.note.nv.cuinfo,"",@"SHT_NOTE"
	.sectionflags	@"SHF_NOTE_NV_CUINFO"
        /*0018*/ 	.short	0x0002
        /*001a*/ 	.short	0x0064
        /*001c*/ 	.short	0x0082
	.zero		2


//--------------------- .nv.info                  --------------------------
	.section	.nv.info,"",@"SHT_CUDA_INFO"
	.align	4


	//----- nvinfo : EIATTR_REGCOUNT
	.align		4
        /*0000*/ 	.byte	0x04, 0x2f
        /*0002*/ 	.short	(.L_1 - .L_0)
	.align		4
.L_0:
        /*0004*/ 	.word	index@(_Z9thresholdPdPbS_id)
        /*0008*/ 	.word	0x00000020


	//----- nvinfo : EIATTR_FRAME_SIZE
	.align		4
.L_1:
        /*000c*/ 	.byte	0x04, 0x11
        /*000e*/ 	.short	(.L_3 - .L_2)
	.align		4
.L_2:
        /*0010*/ 	.word	index@($__internal_1_$__cuda_sm20_div_rn_f64_full)
        /*0014*/ 	.word	0x00000000


	//----- nvinfo : EIATTR_FRAME_SIZE
	.align		4
.L_3:
        /*0018*/ 	.byte	0x04, 0x11
        /*001a*/ 	.short	(.L_5 - .L_4)
	.align		4
.L_4:
        /*001c*/ 	.word	index@(_Z9thresholdPdPbS_id)
        /*0020*/ 	.word	0x00000000


	//----- nvinfo : EIATTR_REGCOUNT
	.align		4
.L_5:
        /*0024*/ 	.byte	0x04, 0x2f
        /*0026*/ 	.short	(.L_7 - .L_6)
	.align		4
.L_6:
        /*0028*/ 	.word	index@(_Z10calc_errorPdS_S_i)
        /*002c*/ 	.word	0x00000020


	//----- nvinfo : EIATTR_FRAME_SIZE
	.align		4
.L_7:
        /*0030*/ 	.byte	0x04, 0x11
        /*0032*/ 	.short	(.L_9 - .L_8)
	.align		4
.L_8:
        /*0034*/ 	.word	index@($__internal_0_$__cuda_sm20_div_rn_f64_full)
        /*0038*/ 	.word	0x00000000


	//----- nvinfo : EIATTR_FRAME_SIZE
	.align		4
.L_9:
        /*003c*/ 	.byte	0x04, 0x11
        /*003e*/ 	.short	(.L_11 - .L_10)
	.align		4
.L_10:
        /*0040*/ 	.word	index@(_Z10calc_errorPdS_S_i)
        /*0044*/ 	.word	0x00000000


	//----- nvinfo : EIATTR_MIN_STACK_SIZE
	.align		4
.L_11:
        /*0048*/ 	.byte	0x04, 0x12
        /*004a*/ 	.short	(.L_13 - .L_12)
	.align		4
.L_12:
        /*004c*/ 	.word	index@(_Z10calc_errorPdS_S_i)
        /*0050*/ 	.word	0x00000000


	//----- nvinfo : EIATTR_MIN_STACK_SIZE
	.align		4
.L_13:
        /*0054*/ 	.byte	0x04, 0x12
        /*0056*/ 	.short	(.L_15 - .L_14)
	.align		4
.L_14:
        /*0058*/ 	.word	index@(_Z9thresholdPdPbS_id)
        /*005c*/ 	.word	0x00000000
.L_15:


//--------------------- .nv.compat                --------------------------
	.section	.nv.compat,"",@"SHT_CUDA_COMPAT_INFO"
	.align	4
        /*0000*/ 	.byte	0x02, 0x09, 0x00, 0x00, 0x02, 0x02, 0x01, 0x00, 0x02, 0x05, 0x05, 0x00, 0x03, 0x07, 0x01, 0x01
        /*0010*/ 	.byte	0x02, 0x03, 0x00, 0x00, 0x02, 0x06, 0x01, 0x00, 0x04, 0x0b, 0x08, 0x00, 0x01, 0x00, 0x00, 0x00
        /*0020*/ 	.byte	0x00, 0x00, 0x00, 0x00


//--------------------- .nv.info._Z10calc_errorPdS_S_i --------------------------
	.section	.nv.info._Z10calc_errorPdS_S_i,"",@"SHT_CUDA_INFO"
	.sectionflags	@""
	.align	4


	//----- nvinfo : EIATTR_CUDA_API_VERSION
	.align		4
        /*0000*/ 	.byte	0x04, 0x37
        /*0002*/ 	.short	(.L_17 - .L_16)
.L_16:
        /*0004*/ 	.word	0x00000082


	//----- nvinfo : EIATTR_KPARAM_INFO
	.align		4
.L_17:
        /*0008*/ 	.byte	0x04, 0x17
        /*000a*/ 	.short	(.L_19 - .L_18)
.L_18:
        /*000c*/ 	.word	0x00000000
        /*0010*/ 	.short	0x0003
        /*0012*/ 	.short	0x0018
        /*0014*/ 	.byte	0x00, 0xf0, 0x11, 0x00


	//----- nvinfo : EIATTR_KPARAM_INFO
	.align		4
.L_19:
        /*0018*/ 	.byte	0x04, 0x17
        /*001a*/ 	.short	(.L_21 - .L_20)
.L_20:
        /*001c*/ 	.word	0x00000000
        /*0020*/ 	.short	0x0002
        /*0022*/ 	.short	0x0010
        /*0024*/ 	.byte	0x00, 0xf5, 0x21, 0x00


	//----- nvinfo : EIATTR_KPARAM_INFO
	.align		4
.L_21:
        /*0028*/ 	.byte	0x04, 0x17
        /*002a*/ 	.short	(.L_23 - .L_22)
.L_22:
        /*002c*/ 	.word	0x00000000
        /*0030*/ 	.short	0x0001
        /*0032*/ 	.short	0x0008
        /*0034*/ 	.byte	0x00, 0xf5, 0x21, 0x00


	//----- nvinfo : EIATTR_KPARAM_INFO
	.align		4
.L_23:
        /*0038*/ 	.byte	0x04, 0x17
        /*003a*/ 	.short	(.L_25 - .L_24)
.L_24:
        /*003c*/ 	.word	0x00000000
        /*0040*/ 	.short	0x0000
        /*0042*/ 	.short	0x0000
        /*0044*/ 	.byte	0x00, 0xf5, 0x21, 0x00


	//----- nvinfo : EIATTR_SPARSE_MMA_MASK
	.align		4
.L_25:
        /*0048*/ 	.byte	0x03, 0x50
        /*004a*/ 	.short	0x0000


	//----- nvinfo : EIATTR_MAXREG_COUNT
	.align		4
        /*004c*/ 	.byte	0x03, 0x1b
        /*004e*/ 	.short	0x00ff


	//----- nvinfo : EIATTR_NUM_BARRIERS
	.align		4
        /*0050*/ 	.byte	0x02, 0x4c
        /*0052*/ 	.byte	0x01
	.zero		1


	//----- nvinfo : EIATTR_MERCURY_ISA_VERSION
	.align		4
        /*0054*/ 	.byte	0x03, 0x5f
        /*0056*/ 	.short	0x0101


	//----- nvinfo : EIATTR_VRC_CTA_INIT_COUNT
	.align		4
        /*0058*/ 	.byte	0x02, 0x4a
	.zero		1
	.zero		1


	//----- nvinfo : EIATTR_EXIT_INSTR_OFFSETS
	.align		4
        /*005c*/ 	.byte	0x04, 0x1c
        /*005e*/ 	.short	(.L_27 - .L_26)


	//   ....[0]....
.L_26:
        /*0060*/ 	.word	0x00000070


	//   ....[1]....
        /*0064*/ 	.word	0x00000720


	//   ....[2]....
        /*0068*/ 	.word	0x00000c90


	//----- nvinfo : EIATTR_CRS_STACK_SIZE
	.align		4
.L_27:
        /*006c*/ 	.byte	0x04, 0x1e
        /*006e*/ 	.short	(.L_29 - .L_28)
.L_28:
        /*0070*/ 	.word	0x00000000


	//----- nvinfo : EIATTR_CBANK_PARAM_SIZE
	.align		4
.L_29:
        /*0074*/ 	.byte	0x03, 0x19
        /*0076*/ 	.short	0x001c


	//----- nvinfo : EIATTR_PARAM_CBANK
	.align		4
        /*0078*/ 	.byte	0x04, 0x0a
        /*007a*/ 	.short	(.L_31 - .L_30)
	.align		4
.L_30:
        /*007c*/ 	.word	index@(.nv.constant0._Z10calc_errorPdS_S_i)
        /*0080*/ 	.short	0x0380
        /*0082*/ 	.short	0x001c


	//----- nvinfo : EIATTR_SW_WAR
	.align		4
.L_31:
        /*0084*/ 	.byte	0x04, 0x36
        /*0086*/ 	.short	(.L_33 - .L_32)
.L_32:
        /*0088*/ 	.word	0x00000008
.L_33:


//--------------------- .nv.info._Z9thresholdPdPbS_id --------------------------
	.section	.nv.info._Z9thresholdPdPbS_id,"",@"SHT_CUDA_INFO"
	.sectionflags	@""
	.align	4


	//----- nvinfo : EIATTR_CUDA_API_VERSION
	.align		4
        /*0000*/ 	.byte	0x04, 0x37
        /*0002*/ 	.short	(.L_35 - .L_34)
.L_34:
        /*0004*/ 	.word	0x00000082


	//----- nvinfo : EIATTR_KPARAM_INFO
	.align		4
.L_35:
        /*0008*/ 	.byte	0x04, 0x17
        /*000a*/ 	.short	(.L_37 - .L_36)
.L_36:
        /*000c*/ 	.word	0x00000000
        /*0010*/ 	.short	0x0004
        /*0012*/ 	.short	0x0020
        /*0014*/ 	.byte	0x00, 0xf0, 0x21, 0x00


	//----- nvinfo : EIATTR_KPARAM_INFO
	.align		4
.L_37:
        /*0018*/ 	.byte	0x04, 0x17
        /*001a*/ 	.short	(.L_39 - .L_38)
.L_38:
        /*001c*/ 	.word	0x00000000
        /*0020*/ 	.short	0x0003
        /*0022*/ 	.short	0x0018
        /*0024*/ 	.byte	0x00, 0xf0, 0x11, 0x00


	//----- nvinfo : EIATTR_KPARAM_INFO
	.align		4
.L_39:
        /*0028*/ 	.byte	0x04, 0x17
        /*002a*/ 	.short	(.L_41 - .L_40)
.L_40:
        /*002c*/ 	.word	0x00000000
        /*0030*/ 	.short	0x0002
        /*0032*/ 	.short	0x0010
        /*0034*/ 	.byte	0x00, 0xf5, 0x21, 0x00


	//----- nvinfo : EIATTR_KPARAM_INFO
	.align		4
.L_41:
        /*0038*/ 	.byte	0x04, 0x17
        /*003a*/ 	.short	(.L_43 - .L_42)
.L_42:
        /*003c*/ 	.word	0x00000000
        /*0040*/ 	.short	0x0001
        /*0042*/ 	.short	0x0008
        /*0044*/ 	.byte	0x00, 0xf5, 0x21, 0x00


	//----- nvinfo : EIATTR_KPARAM_INFO
	.align		4
.L_43:
        /*0048*/ 	.byte	0x04, 0x17
        /*004a*/ 	.short	(.L_45 - .L_44)
.L_44:
        /*004c*/ 	.word	0x00000000
        /*0050*/ 	.short	0x0000
        /*0052*/ 	.short	0x0000
        /*0054*/ 	.byte	0x00, 0xf5, 0x21, 0x00


	//----- nvinfo : EIATTR_SPARSE_MMA_MASK
	.align		4
.L_45:
        /*0058*/ 	.byte	0x03, 0x50
        /*005a*/ 	.short	0x0000


	//----- nvinfo : EIATTR_MAXREG_COUNT
	.align		4
        /*005c*/ 	.byte	0x03, 0x1b
        /*005e*/ 	.short	0x00ff


	//----- nvinfo : EIATTR_MERCURY_ISA_VERSION
	.align		4
        /*0060*/ 	.byte	0x03, 0x5f
        /*0062*/ 	.short	0x0101


	//----- nvinfo : EIATTR_VRC_CTA_INIT_COUNT
	.align		4
        /*0064*/ 	.byte	0x02, 0x4a
	.zero		1
	.zero		1


	//----- nvinfo : EIATTR_EXIT_INSTR_OFFSETS
	.align		4
        /*0068*/ 	.byte	0x04, 0x1c
        /*006a*/ 	.short	(.L_47 - .L_46)


	//   ....[0]....
.L_46:
        /*006c*/ 	.word	0x000006c0


	//----- nvinfo : EIATTR_CRS_STACK_SIZE
	.align		4
.L_47:
        /*0070*/ 	.byte	0x04, 0x1e
        /*0072*/ 	.short	(.L_49 - .L_48)
.L_48:
        /*0074*/ 	.word	0x00000000


	//----- nvinfo : EIATTR_CBANK_PARAM_SIZE
	.align		4
.L_49:
        /*0078*/ 	.byte	0x03, 0x19
        /*007a*/ 	.short	0x0028


	//----- nvinfo : EIATTR_PARAM_CBANK
	.align		4
        /*007c*/ 	.byte	0x04, 0x0a
        /*007e*/ 	.short	(.L_51 - .L_50)
	.align		4
.L_50:
        /*0080*/ 	.word	index@(.nv.constant0._Z9thresholdPdPbS_id)
        /*0084*/ 	.short	0x0380
        /*0086*/ 	.short	0x0028


	//----- nvinfo : EIATTR_SW_WAR
	.align		4
.L_51:
        /*0088*/ 	.byte	0x04, 0x36
        /*008a*/ 	.short	(.L_53 - .L_52)
.L_52:
        /*008c*/ 	.word	0x00000008
.L_53:


//--------------------- .nv.callgraph             --------------------------
	.section	.nv.callgraph,"",@"SHT_CUDA_CALLGRAPH"
	.align	4
	.sectionentsize	8
	.align		4
        /*0000*/ 	.word	0x00000000
	.align		4
        /*0004*/ 	.word	0xffffffff
	.align		4
        /*0008*/ 	.word	0x00000000
	.align		4
        /*000c*/ 	.word	0xfffffffe
	.align		4
        /*0010*/ 	.word	0x00000000
	.align		4
        /*0014*/ 	.word	0xfffffffd
	.align		4
        /*0018*/ 	.word	0x00000000
	.align		4
        /*001c*/ 	.word	0xfffffffc


//--------------------- .text._Z10calc_errorPdS_S_i --------------------------
	.section	.text._Z10calc_errorPdS_S_i,"ax",@progbits
	.align	128
        .global         _Z10calc_errorPdS_S_i
        .type           _Z10calc_errorPdS_S_i,@function
        .size           _Z10calc_errorPdS_S_i,(.L_x_30 - _Z10calc_errorPdS_S_i)
        .other          _Z10calc_errorPdS_S_i,@"STO_CUDA_ENTRY STV_DEFAULT"
_Z10calc_errorPdS_S_i:
.text._Z10calc_errorPdS_S_i:
[----:B------:R-:W-:Y:S01]  /*0000*/  LDC R1, c[0x0][0x37c] ;  /* 0x0000df00ff017b82 */ /* 0x000fe20000000800 */
[----:B------:R-:W0:Y:S07]  /*0010*/  S2R R0, SR_CTAID.X ;  /* 0x0000000000007919 */ /* 0x000e2e0000002500 */
[----:B------:R-:W1:Y:S01]  /*0020*/  LDC R17, c[0x0][0x398] ;  /* 0x0000e600ff117b82 */ /* 0x000e620000000800 */
[----:B------:R-:W0:Y:S01]  /*0030*/  LDCU UR4, c[0x0][0x360] ;  /* 0x00006c00ff0477ac */ /* 0x000e220008000800 */
[----:B------:R-:W0:Y:S02]  /*0040*/  S2R R3, SR_TID.X ;  /* 0x0000000000037919 */ /* 0x000e240000002100 */
[----:B0-----:R-:W-:-:S05]  /*0050*/  IMAD R0, R0, UR4, R3 ;  /* 0x0000000400007c24 */ /* 0x001fca000f8e0203 */
[----:B-1----:R-:W-:-:S13]  /*0060*/  ISETP.GE.AND P0, PT, R0, R17, PT ;  /* 0x000000110000720c */ /* 0x002fda0003f06270 */
[----:B------:R-:W-:Y:S05]  /*0070*/  @P0 EXIT ;  /* 0x000000000000094d */ /* 0x000fea0003800000 */
[----:B------:R-:W0:Y:S01]  /*0080*/  LDC.64 R10, c[0x0][0x380] ;  /* 0x0000e000ff0a7b82 */ /* 0x000e220000000a00 */
[----:B------:R-:W1:Y:S01]  /*0090*/  LDCU.64 UR6, c[0x0][0x358] ;  /* 0x00006b00ff0677ac */ /* 0x000e620008000a00 */
[----:B------:R-:W-:-:S04]  /*00a0*/  IMAD R17, R17, 0x2, R0 ;  /* 0x0000000211117824 */ /* 0x000fc800078e0200 */
[----:B0-----:R-:W-:-:S06]  /*00b0*/  IMAD.WIDE R16, R17, 0x8, R10 ;  /* 0x0000000811107825 */ /* 0x001fcc00078e020a */
[----:B-1----:R-:W2:Y:S01]  /*00c0*/  LDG.E.64 R16, desc[UR6][R16.64] ;  /* 0x0000000610107981 */ /* 0x002ea2000c1e1b00 */
[----:B------:R-:W-:-:S05]  /*00d0*/  IMAD.WIDE R10, R0, 0x8, R10 ;  /* 0x00000008000a7825 */ /* 0x000fca00078e020a */
[----:B------:R-:W3:Y:S01]  /*00e0*/  LDG.E.64 R2, desc[UR6][R10.64] ;  /* 0x000000060a027981 */ /* 0x000ee2000c1e1b00 */
[----:B------:R-:W-:Y:S01]  /*00f0*/  IMAD.MOV.U32 R4, RZ, RZ, 0x1 ;  /* 0x00000001ff047424 */ /* 0x000fe200078e00ff */
[----:B------:R-:W-:Y:S01]  /*0100*/  BSSY.RECONVERGENT B0, `(.L_x_0) ;  /* 0x0000015000007945 */ /* 0x000fe20003800200 */
[----:B--2---:R-:W0:Y:S01]  /*0110*/  MUFU.RCP64H R5, R17 ;  /* 0x0000001100057308 */ /* 0x004e220000001800 */
[----:B---3--:R-:W-:-:S03]  /*0120*/  FSETP.GEU.AND P1, PT, |R3|, 6.5827683646048100446e-37, PT ;  /* 0x036000000300780b */ /* 0x008fc60003f2e200 */
[----:B0-----:R-:W-:-:S08]  /*0130*/  DFMA R6, -R16, R4, 1 ;  /* 0x3ff000001006742b */ /* 0x001fd00000000104 */
[----:B------:R-:W-:-:S08]  /*0140*/  DFMA R6, R6, R6, R6 ;  /* 0x000000060606722b */ /* 0x000fd00000000006 */
[----:B------:R-:W-:-:S08]  /*0150*/  DFMA R6, R4, R6, R4 ;  /* 0x000000060406722b */ /* 0x000fd00000000004 */
[----:B------:R-:W-:-:S08]  /*0160*/  DFMA R4, -R16, R6, 1 ;  /* 0x3ff000001004742b */ /* 0x000fd00000000106 */
[----:B------:R-:W-:-:S08]  /*0170*/  DFMA R4, R6, R4, R6 ;  /* 0x000000040604722b */ /* 0x000fd00000000006 */
[----:B------:R-:W-:-:S08]  /*0180*/  DMUL R14, R2, R4 ;  /* 0x00000004020e7228 */ /* 0x000fd00000000000 */
[----:B------:R-:W-:-:S08]  /*0190*/  DFMA R6, -R16, R14, R2 ;  /* 0x0000000e1006722b */ /* 0x000fd00000000102 */
[----:B------:R-:W-:-:S10]  /*01a0*/  DFMA R14, R4, R6, R14 ;  /* 0x00000006040e722b */ /* 0x000fd4000000000e */
[----:B------:R-:W-:-:S05]  /*01b0*/  FFMA R4, RZ, R17, R15 ;  /* 0x00000011ff047223 */ /* 0x000fca000000000f */
[----:B------:R-:W-:-:S13]  /*01c0*/  FSETP.GT.AND P0, PT, |R4|, 1.469367938527859385e-39, PT ;  /* 0x001000000400780b */ /* 0x000fda0003f04200 */
[----:B------:R-:W-:Y:S05]  /*01d0*/  @P0 BRA P1, `(.L_x_1) ;  /* 0x00000000001c0947 */ /* 0x000fea0000800000 */
[----:B------:R-:W-:Y:S01]  /*01e0*/  IMAD.MOV.U32 R4, RZ, RZ, R2 ;  /* 0x000000ffff047224 */ /* 0x000fe200078e0002 */
[----:B------:R-:W-:Y:S01]  /*01f0*/  MOV R2, 0x230 ;  /* 0x0000023000027802 */ /* 0x000fe20000000f00 */
[----:B------:R-:W-:Y:S02]  /*0200*/  IMAD.MOV.U32 R6, RZ, RZ, R16 ;  /* 0x000000ffff067224 */ /* 0x000fe400078e0010 */
[----:B------:R-:W-:-:S07]  /*0210*/  IMAD.MOV.U32 R7, RZ, RZ, R17 ;  /* 0x000000ffff077224 */ /* 0x000fce00078e0011 */
[----:B------:R-:W-:Y:S05]  /*0220*/  CALL.REL.NOINC `($__internal_0_$__cuda_sm20_div_rn_f64_full) ;  /* 0x00000008009c7944 */ /* 0x000fea0003c00000 */
[----:B------:R-:W-:Y:S02]  /*0230*/  IMAD.MOV.U32 R14, RZ, RZ, R20 ;  /* 0x000000ffff0e7224 */ /* 0x000fe400078e0014 */
[----:B------:R-:W-:-:S07]  /*0240*/  IMAD.MOV.U32 R15, RZ, RZ, R21 ;  /* 0x000000ffff0f7224 */ /* 0x000fce00078e0015 */
.L_x_1:
[----:B------:R-:W-:Y:S05]  /*0250*/  BSYNC.RECONVERGENT B0 ;  /* 0x0000000000007941 */ /* 0x000fea0003800200 */
.L_x_0:
[----:B------:R-:W0:Y:S08]  /*0260*/  LDC R3, c[0x0][0x398] ;  /* 0x0000e600ff037b82 */ /* 0x000e300000000800 */
[----:B------:R-:W1:Y:S01]  /*0270*/  LDC.64 R12, c[0x0][0x390] ;  /* 0x0000e400ff0c7b82 */ /* 0x000e620000000a00 */
[----:B0-----:R-:W-:-:S06]  /*0280*/  IMAD.WIDE R2, R3, 0x8, R10 ;  /* 0x0000000803027825 */ /* 0x001fcc00078e020a */
[----:B------:R-:W2:Y:S01]  /*0290*/  LDG.E.64 R2, desc[UR6][R2.64] ;  /* 0x0000000602027981 */ /* 0x000ea2000c1e1b00 */
[----:B-1----:R-:W-:-:S05]  /*02a0*/  IMAD.WIDE R12, R0, 0x8, R12 ;  /* 0x00000008000c7825 */ /* 0x002fca00078e020c */
[----:B------:R-:W3:Y:S01]  /*02b0*/  LDG.E.64 R4, desc[UR6][R12.64] ;  /* 0x000000060c047981 */ /* 0x000ee2000c1e1b00 */
[----:B------:R-:W0:Y:S01]  /*02c0*/  MUFU.RCP64H R7, R17 ;  /* 0x0000001100077308 */ /* 0x000e220000001800 */
[----:B------:R-:W-:Y:S01]  /*02d0*/  IMAD.MOV.U32 R6, RZ, RZ, 0x1 ;  /* 0x00000001ff067424 */ /* 0x000fe200078e00ff */
[----:B------:R-:W-:Y:S05]  /*02e0*/  BSSY.RECONVERGENT B0, `(.L_x_2) ;  /* 0x0000015000007945 */ /* 0x000fea0003800200 */
[----:B0-----:R-:W-:-:S08]  /*02f0*/  DFMA R8, -R16, R6, 1 ;  /* 0x3ff000001008742b */ /* 0x001fd00000000106 */
[----:B------:R-:W-:-:S08]  /*0300*/  DFMA R8, R8, R8, R8 ;  /* 0x000000080808722b */ /* 0x000fd00000000008 */
[----:B------:R-:W-:-:S08]  /*0310*/  DFMA R8, R6, R8, R6 ;  /* 0x000000080608722b */ /* 0x000fd00000000006 */
[----:B------:R-:W-:-:S08]  /*0320*/  DFMA R6, -R16, R8, 1 ;  /* 0x3ff000001006742b */ /* 0x000fd00000000108 */
[----:B------:R-:W-:-:S08]  /*0330*/  DFMA R8, R8, R6, R8 ;  /* 0x000000060808722b */ /* 0x000fd00000000008 */
[----:B--2---:R-:W-:Y:S01]  /*0340*/  DMUL R10, R8, R2 ;  /* 0x00000002080a7228 */ /* 0x004fe20000000000 */
[----:B------:R-:W-:Y:S01]  /*0350*/  FSETP.GEU.AND P1, PT, |R3|, 6.5827683646048100446e-37, PT ;  /* 0x036000000300780b */ /* 0x000fe20003f2e200 */
[----:B---3--:R-:W-:-:S06]  /*0360*/  DADD R14, -R4, R14 ;  /* 0x00000000040e7229 */ /* 0x008fcc000000010e */
        /* <DEDUP_REMOVED lines=12> */
.L_x_3:
[----:B------:R-:W-:Y:S05]  /*0430*/  BSYNC.RECONVERGENT B0 ;  /* 0x0000000000007941 */ /* 0x000fea0003800200 */
.L_x_2:
[----:B------:R-:W0:Y:S02]  /*0440*/  LDC R3, c[0x0][0x398] ;  /* 0x0000e600ff037b82 */ /* 0x000e240000000800 */
[----:B0-----:R-:W-:-:S05]  /*0450*/  IMAD.WIDE R12, R3, 0x8, R12 ;  /* 0x00000008030c7825 */ /* 0x001fca00078e020c */
[----:B------:R-:W2:Y:S01]  /*0460*/  LDG.E.64 R4, desc[UR6][R12.64] ;  /* 0x000000060c047981 */ /* 0x000ea2000c1e1b00 */
[----:B------:R-:W0:Y:S01]  /*0470*/  MUFU.RCP64H R3, R17 ;  /* 0x0000001100037308 */ /* 0x000e220000001800 */
[----:B------:R-:W-:Y:S01]  /*0480*/  IMAD.MOV.U32 R2, RZ, RZ, 0x1 ;  /* 0x00000001ff027424 */ /* 0x000fe200078e00ff */
[----:B------:R-:W-:Y:S01]  /*0490*/  FSETP.GEU.AND P1, PT, |R17|, 6.5827683646048100446e-37, PT ;  /* 0x036000001100780b */ /* 0x000fe20003f2e200 */
[----:B------:R-:W-:Y:S04]  /*04a0*/  BSSY.RECONVERGENT B0, `(.L_x_4) ;  /* 0x0000015000007945 */ /* 0x000fe80003800200 */
        /* <DEDUP_REMOVED lines=9> */
[----:B------:R-:W-:Y:S01]  /*0540*/  FSETP.GT.AND P0, PT, |R6|, 1.469367938527859385e-39, PT ;  /* 0x001000000600780b */ /* 0x000fe20003f04200 */
[----:B--2---:R-:W-:-:S12]  /*0550*/  DADD R10, -R4, R10 ;  /* 0x00000000040a7229 */ /* 0x004fd8000000010a */
[----:B------:R-:W-:Y:S05]  /*0560*/  @P0 BRA P1, `(.L_x_5) ;  /* 0x0000000000200947 */ /* 0x000fea0000800000 */
[--C-:B------:R-:W-:Y:S01]  /*0570*/  IMAD.MOV.U32 R4, RZ, RZ, R16.reuse ;  /* 0x000000ffff047224 */ /* 0x100fe200078e0010 */
[----:B------:R-:W-:Y:S01]  /*0580*/  MOV R2, 0x5d0 ;  /* 0x000005d000027802 */ /* 0x000fe20000000f00 */
[--C-:B------:R-:W-:Y:S02]  /*0590*/  IMAD.MOV.U32 R3, RZ, RZ, R17.reuse ;  /* 0x000000ffff037224 */ /* 0x100fe400078e0011 */
[----:B------:R-:W-:Y:S02]  /*05a0*/  IMAD.MOV.U32 R6, RZ, RZ, R16 ;  /* 0x000000ffff067224 */ /* 0x000fe400078e0010 */
[----:B------:R-:W-:-:S07]  /*05b0*/  IMAD.MOV.U32 R7, RZ, RZ, R17 ;  /* 0x000000ffff077224 */ /* 0x000fce00078e0011 */
[----:B------:R-:W-:Y:S05]  /*05c0*/  CALL.REL.NOINC `($__internal_0_$__cuda_sm20_div_rn_f64_full) ;  /* 0x0000000400b47944 */ /* 0x000fea0003c00000 */
[----:B------:R-:W-:Y:S02]  /*05d0*/  IMAD.MOV.U32 R2, RZ, RZ, R20 ;  /* 0x000000ffff027224 */ /* 0x000fe400078e0014 */
[----:B------:R-:W-:-:S07]  /*05e0*/  IMAD.MOV.U32 R3, RZ, RZ, R21 ;  /* 0x000000ffff037224 */ /* 0x000fce00078e0015 */
.L_x_5:
[----:B------:R-:W-:Y:S05]  /*05f0*/  BSYNC.RECONVERGENT B0 ;  /* 0x0000000000007941 */ /* 0x000fea0003800200 */
.L_x_4:
[----:B------:R-:W0:Y:S02]  /*0600*/  LDC R4, c[0x0][0x398] ;  /* 0x0000e600ff047b82 */ /* 0x000e240000000800 */
[----:B0-----:R-:W-:-:S06]  /*0610*/  IMAD.WIDE R12, R4, 0x8, R12 ;  /* 0x00000008040c7825 */ /* 0x001fcc00078e020c */
[----:B------:R-:W2:Y:S01]  /*0620*/  LDG.E.64 R12, desc[UR6][R12.64] ;  /* 0x000000060c0c7981 */ /* 0x000ea2000c1e1b00 */
[----:B------:R-:W0:Y:S01]  /*0630*/  S2UR UR5, SR_CgaCtaId ;  /* 0x00000000000579c3 */ /* 0x000e220000008800 */
[----:B------:R-:W-:Y:S01]  /*0640*/  UMOV UR4, 0x400 ;  /* 0x0000040000047882 */ /* 0x000fe20000000000 */
[----:B------:R-:W-:Y:S01]  /*0650*/  DMUL R14, R14, R14 ;  /* 0x0000000e0e0e7228 */ /* 0x000fe20000000000 */
[----:B------:R-:W-:Y:S01]  /*0660*/  ISETP.NE.AND P0, PT, R0, RZ, PT ;  /* 0x000000ff0000720c */ /* 0x000fe20003f05270 */
[----:B------:R-:W-:Y:S01]  /*0670*/  DMUL R10, R10, R10 ;  /* 0x0000000a0a0a7228 */ /* 0x000fe20000000000 */
[----:B0-----:R-:W-:-:S06]  /*0680*/  ULEA UR4, UR5, UR4, 0x18 ;  /* 0x0000000405047291 */ /* 0x001fcc000f8ec0ff */
[----:B------:R-:W-:-:S05]  /*0690*/  LEA R5, R0, UR4, 0x3 ;  /* 0x0000000400057c11 */ /* 0x000fca000f8e18ff */
[C---:B------:R-:W-:Y:S01]  /*06a0*/  IMAD R7, R4.reuse, 0x8, R5 ;  /* 0x0000000804077824 */ /* 0x040fe200078e0205 */
[----:B------:R0:W-:Y:S03]  /*06b0*/  STS.64 [R5], R14 ;  /* 0x0000000e05007388 */ /* 0x0001e60000000a00 */
[----:B------:R-:W-:Y:S01]  /*06c0*/  IMAD R9, R4, 0x8, R7 ;  /* 0x0000000804097824 */ /* 0x000fe200078e0207 */
[----:B------:R0:W-:Y:S01]  /*06d0*/  STS.64 [R7], R10 ;  /* 0x0000000a07007388 */ /* 0x0001e20000000a00 */
[----:B--2---:R-:W-:-:S08]  /*06e0*/  DADD R2, -R12, R2 ;  /* 0x000000000c027229 */ /* 0x004fd00000000102 */
[----:B------:R-:W-:-:S07]  /*06f0*/  DMUL R2, R2, R2 ;  /* 0x0000000202027228 */ /* 0x000fce0000000000 */
[----:B------:R0:W-:Y:S01]  /*0700*/  STS.64 [R9], R2 ;  /* 0x0000000209007388 */ /* 0x0001e20000000a00 */
[----:B------:R-:W-:Y:S06]  /*0710*/  BAR.SYNC.DEFER_BLOCKING 0x0 ;  /* 0x0000000000007b1d */ /* 0x000fec0000010000 */
[----:B------:R-:W-:Y:S05]  /*0720*/  @P0 EXIT ;  /* 0x000000000000094d */ /* 0x000fea0003800000 */
[----:B------:R-:W-:Y:S02]  /*0730*/  ISETP.GE.AND P0, PT, R4, 0x1, PT ;  /* 0x000000010400780c */ /* 0x000fe40003f06270 */
[----:B------:R-:W-:-:S11]  /*0740*/  CS2R R18, SRZ ;  /* 0x0000000000127805 */ /* 0x000fd6000001ff00 */
[----:B------:R-:W-:Y:S05]  /*0750*/  @!P0 BRA `(.L_x_6) ;  /* 0x0000000400448947 */ /* 0x000fea0003800000 */
[----:B0-----:R-:W-:Y:S01]  /*0760*/  IMAD R2, R4, 0x3, RZ ;  /* 0x0000000304027824 */ /* 0x001fe200078e02ff */
[----:B------:R-:W-:-:S04]  /*0770*/  CS2R R18, SRZ ;  /* 0x0000000000127805 */ /* 0x000fc8000001ff00 */
[C---:B------:R-:W-:Y:S02]  /*0780*/  ISETP.GE.AND P0, PT, R2.reuse, 0x10, PT ;  /* 0x000000100200780c */ /* 0x040fe40003f06270 */
[----:B------:R-:W-:Y:S01]  /*0790*/  VIMNMX R16, PT, PT, R2, 0x1, !PT ;  /* 0x0000000102107848 */ /* 0x000fe20007fe0100 */
[----:B------:R-:W-:-:S03]  /*07a0*/  IMAD.MOV.U32 R2, RZ, RZ, RZ ;  /* 0x000000ffff027224 */ /* 0x000fc600078e00ff */
[----:B------:R-:W-:-:S04]  /*07b0*/  LOP3.LUT R0, R16, 0xf, RZ, 0xc0, !PT ;  /* 0x0000000f10007812 */ /* 0x000fc800078ec0ff */
[----:B------:R-:W-:-:S03]  /*07c0*/  ISETP.NE.AND P1, PT, R0, RZ, PT ;  /* 0x000000ff0000720c */ /* 0x000fc60003f25270 */
[----:B------:R-:W-:Y:S10]  /*07d0*/  @!P0 BRA `(.L_x_7) ;  /* 0x0000000000808947 */ /* 0x000ff40003800000 */
[----:B------:R-:W-:Y:S02]  /*07e0*/  LOP3.LUT R2, R16, 0x7ffffff0, RZ, 0xc0, !PT ;  /* 0x7ffffff010027812 */ /* 0x000fe400078ec0ff */
[----:B------:R-:W-:Y:S01]  /*07f0*/  CS2R R18, SRZ ;  /* 0x0000000000127805 */ /* 0x000fe2000001ff00 */
[----:B------:R-:W-:Y:S02]  /*0800*/  UIADD3 UR5, UPT, UPT, UR4, 0x40, URZ ;  /* 0x0000004004057890 */ /* 0x000fe4000fffe0ff */
[----:B------:R-:W-:-:S10]  /*0810*/  IMAD.MOV R3, RZ, RZ, -R2 ;  /* 0x000000ffff037224 */ /* 0x000fd400078e0a02 */
.L_x_8:
[----:B------:R-:W0:Y:S01]  /*0820*/  LDS.128 R8, [UR5+-0x40] ;  /* 0xffffc005ff087984 */ /* 0x000e220008000c00 */
[----:B------:R-:W-:-:S03]  /*0830*/  VIADD R3, R3, 0x10 ;  /* 0x0000001003037836 */ /* 0x000fc60000000000 */
[----:B------:R-:W1:Y:S02]  /*0840*/  LDS.128 R4, [UR5+-0x30] ;  /* 0xffffd005ff047984 */ /* 0x000e640008000c00 */
[----:B------:R-:W-:Y:S02]  /*0850*/  ISETP.NE.AND P0, PT, R3, RZ, PT ;  /* 0x000000ff0300720c */ /* 0x000fe40003f05270 */
[----:B------:R-:W2:Y:S01]  /*0860*/  LDS.128 R12, [UR5+-0x20] ;  /* 0xffffe005ff0c7984 */ /* 0x000ea20008000c00 */
[----:B0-----:R-:W-:-:S08]  /*0870*/  DADD R8, R8, R18 ;  /* 0x0000000008087229 */ /* 0x001fd00000000012 */
[----:B------:R-:W-:Y:S02]  /*0880*/  DADD R18, R8, R10 ;  /* 0x0000000008127229 */ /* 0x000fe4000000000a */
[----:B------:R-:W0:Y:S06]  /*0890*/  LDS.128 R8, [UR5+-0x10] ;  /* 0xfffff005ff087984 */ /* 0x000e2c0008000c00 */
[----:B-1----:R-:W-:-:S08]  /*08a0*/  DADD R4, R18, R4 ;  /* 0x0000000012047229 */ /* 0x002fd00000000004 */
[----:B------:R-:W-:Y:S02]  /*08b0*/  DADD R18, R4, R6 ;  /* 0x0000000004127229 */ /* 0x000fe40000000006 */
[----:B------:R-:W1:Y:S06]  /*08c0*/  LDS.128 R4, [UR5] ;  /* 0x00000005ff047984 */ /* 0x000e6c0008000c00 */
[----:B--2---:R-:W-:-:S08]  /*08d0*/  DADD R12, R18, R12 ;  /* 0x00000000120c7229 */ /* 0x004fd0000000000c */
[----:B------:R-:W-:Y:S02]  /*08e0*/  DADD R18, R12, R14 ;  /* 0x000000000c127229 */ /* 0x000fe4000000000e */
[----:B------:R-:W2:Y:S06]  /*08f0*/  LDS.128 R12, [UR5+0x10] ;  /* 0x00001005ff0c7984 */ /* 0x000eac0008000c00 */
[----:B0-----:R-:W-:-:S08]  /*0900*/  DADD R8, R18, R8 ;  /* 0x0000000012087229 */ /* 0x001fd00000000008 */
[----:B------:R-:W-:Y:S02]  /*0910*/  DADD R18, R8, R10 ;  /* 0x0000000008127229 */ /* 0x000fe4000000000a */
[----:B------:R-:W0:Y:S06]  /*0920*/  LDS.128 R8, [UR5+0x20] ;  /* 0x00002005ff087984 */ /* 0x000e2c0008000c00 */
[----:B-1----:R-:W-:-:S08]  /*0930*/  DADD R4, R18, R4 ;  /* 0x0000000012047229 */ /* 0x002fd00000000004 */
[----:B------:R-:W-:Y:S02]  /*0940*/  DADD R18, R4, R6 ;  /* 0x0000000004127229 */ /* 0x000fe40000000006 */
[----:B------:R-:W1:Y:S01]  /*0950*/  LDS.128 R4, [UR5+0x30] ;  /* 0x00003005ff047984 */ /* 0x000e620008000c00 */
[----:B------:R-:W-:-:S05]  /*0960*/  UIADD3 UR5, UPT, UPT, UR5, 0x80, URZ ;  /* 0x0000008005057890 */ /* 0x000fca000fffe0ff */
[----:B--2---:R-:W-:-:S08]  /*0970*/  DADD R12, R18, R12 ;  /* 0x00000000120c7229 */ /* 0x004fd0000000000c */
[----:B------:R-:W-:-:S08]  /*0980*/  DADD R12, R12, R14 ;  /* 0x000000000c0c7229 */ /* 0x000fd0000000000e */
[----:B0-----:R-:W-:-:S08]  /*0990*/  DADD R8, R12, R8 ;  /* 0x000000000c087229 */ /* 0x001fd00000000008 */
[----:B------:R-:W-:-:S08]  /*09a0*/  DADD R8, R8, R10 ;  /* 0x0000000008087229 */ /* 0x000fd0000000000a */
[----:B-1----:R-:W-:-:S08]  /*09b0*/  DADD R4, R8, R4 ;  /* 0x0000000008047229 */ /* 0x002fd00000000004 */
[----:B------:R-:W-:Y:S01]  /*09c0*/  DADD R18, R4, R6 ;  /* 0x0000000004127229 */ /* 0x000fe20000000006 */
[----:B------:R-:W-:Y:S10]  /*09d0*/  @P0 BRA `(.L_x_8) ;  /* 0xfffffffc00900947 */ /* 0x000ff4000383ffff */
.L_x_7:
[----:B------:R-:W-:Y:S05]  /*09e0*/  @!P1 BRA `(.L_x_6) ;  /* 0x0000000000a09947 */ /* 0x000fea0003800000 */
[----:B------:R-:W-:Y:S02]  /*09f0*/  ISETP.GE.U32.AND P0, PT, R0, 0x8, PT ;  /* 0x000000080000780c */ /* 0x000fe40003f06070 */
[----:B------:R-:W-:-:S04]  /*0a00*/  LOP3.LUT R3, R16, 0x7, RZ, 0xc0, !PT ;  /* 0x0000000710037812 */ /* 0x000fc800078ec0ff */
[----:B------:R-:W-:-:S07]  /*0a10*/  ISETP.NE.AND P1, PT, R3, RZ, PT ;  /* 0x000000ff0300720c */ /* 0x000fce0003f25270 */
[----:B------:R-:W-:Y:S06]  /*0a20*/  @!P0 BRA `(.L_x_9) ;  /* 0x0000000000388947 */ /* 0x000fec0003800000 */
[C---:B------:R-:W-:Y:S01]  /*0a30*/  LEA R0, R2.reuse, UR4, 0x3 ;  /* 0x0000000402007c11 */ /* 0x040fe2000f8e18ff */
[----:B------:R-:W-:-:S04]  /*0a40*/  VIADD R2, R2, 0x8 ;  /* 0x0000000802027836 */ /* 0x000fc80000000000 */
[----:B------:R-:W0:Y:S04]  /*0a50*/  LDS.128 R12, [R0] ;  /* 0x00000000000c7984 */ /* 0x000e280000000c00 */
[----:B------:R-:W1:Y:S04]  /*0a60*/  LDS.128 R8, [R0+0x10] ;  /* 0x0000100000087984 */ /* 0x000e680000000c00 */
[----:B------:R-:W2:Y:S01]  /*0a70*/  LDS.128 R4, [R0+0x20] ;  /* 0x0000200000047984 */ /* 0x000ea20000000c00 */
[----:B0-----:R-:W-:-:S08]  /*0a80*/  DADD R12, R18, R12 ;  /* 0x00000000120c7229 */ /* 0x001fd0000000000c */
[----:B------:R-:W-:Y:S02]  /*0a90*/  DADD R18, R12, R14 ;  /* 0x000000000c127229 */ /* 0x000fe4000000000e */
[----:B------:R-:W0:Y:S06]  /*0aa0*/  LDS.128 R12, [R0+0x30] ;  /* 0x00003000000c7984 */ /* 0x000e2c0000000c00 */
[----:B-1----:R-:W-:-:S08]  /*0ab0*/  DADD R8, R18, R8 ;  /* 0x0000000012087229 */ /* 0x002fd00000000008 */
[----:B------:R-:W-:-:S08]  /*0ac0*/  DADD R8, R8, R10 ;  /* 0x0000000008087229 */ /* 0x000fd0000000000a */
[----:B--2---:R-:W-:-:S08]  /*0ad0*/  DADD R4, R8, R4 ;  /* 0x0000000008047229 */ /* 0x004fd00000000004 */
[----:B------:R-:W-:-:S08]  /*0ae0*/  DADD R4, R4, R6 ;  /* 0x0000000004047229 */ /* 0x000fd00000000006 */
[----:B0-----:R-:W-:-:S08]  /*0af0*/  DADD R4, R4, R12 ;  /* 0x0000000004047229 */ /* 0x001fd0000000000c */
[----:B------:R-:W-:-:S11]  /*0b00*/  DADD R18, R4, R14 ;  /* 0x0000000004127229 */ /* 0x000fd6000000000e */
.L_x_9:
        /* <DEDUP_REMOVED lines=8> */
[----:B------:R-:W1:Y:S01]  /*0b90*/  LDS.128 R4, [R0+0x10] ;  /* 0x0000100000047984 */ /* 0x000e620000000c00 */
[----:B0-----:R-:W-:-:S08]  /*0ba0*/  DADD R8, R18, R8 ;  /* 0x0000000012087229 */ /* 0x001fd00000000008 */
[----:B------:R-:W-:-:S08]  /*0bb0*/  DADD R8, R8, R10 ;  /* 0x0000000008087229 */ /* 0x000fd0000000000a */
[----:B-1----:R-:W-:-:S08]  /*0bc0*/  DADD R4, R8, R4 ;  /* 0x0000000008047229 */ /* 0x002fd00000000004 */
[----:B------:R-:W-:-:S11]  /*0bd0*/  DADD R18, R4, R6 ;  /* 0x0000000004127229 */ /* 0x000fd60000000006 */
.L_x_10:
[----:B------:R-:W-:Y:S05]  /*0be0*/  @!P1 BRA `(.L_x_6) ;  /* 0x0000000000209947 */ /* 0x000fea0003800000 */
[----:B------:R-:W-:Y:S01]  /*0bf0*/  LEA R0, R2, UR4, 0x3 ;  /* 0x0000000402007c11 */ /* 0x000fe2000f8e18ff */
[----:B------:R-:W-:-:S07]  /*0c00*/  IMAD.MOV R16, RZ, RZ, -R16 ;  /* 0x000000ffff107224 */ /* 0x000fce00078e0a10 */
.L_x_11:
[----:B------:R0:W1:Y:S01]  /*0c10*/  LDS.64 R2, [R0] ;  /* 0x0000000000027984 */ /* 0x0000620000000a00 */
[----:B------:R-:W-:-:S05]  /*0c20*/  VIADD R16, R16, 0x1 ;  /* 0x0000000110107836 */ /* 0x000fca0000000000 */
[----:B------:R-:W-:Y:S01]  /*0c30*/  ISETP.NE.AND P0, PT, R16, RZ, PT ;  /* 0x000000ff1000720c */ /* 0x000fe20003f05270 */
[----:B0-----:R-:W-:Y:S01]  /*0c40*/  VIADD R0, R0, 0x8 ;  /* 0x0000000800007836 */ /* 0x001fe20000000000 */
[----:B-1----:R-:W-:-:S11]  /*0c50*/  DADD R18, R2, R18 ;  /* 0x0000000002127229 */ /* 0x002fd60000000012 */
[----:B------:R-:W-:Y:S05]  /*0c60*/  @P0 BRA `(.L_x_11) ;  /* 0xfffffffc00e80947 */ /* 0x000fea000383ffff */
.L_x_6:
[----:B0-----:R-:W0:Y:S02]  /*0c70*/  LDC.64 R2, c[0x0][0x388] ;  /* 0x0000e200ff027b82 */ /* 0x001e240000000a00 */
[----:B0-----:R-:W-:Y:S01]  /*0c80*/  STG.E.64 desc[UR6][R2.64], R18 ;  /* 0x0000001202007986 */ /* 0x001fe2000c101b06 */
[----:B------:R-:W-:Y:S05]  /*0c90*/  EXIT ;  /* 0x000000000000794d */ /* 0x000fea0003800000 */
        .weak           $__internal_0_$__cuda_sm20_div_rn_f64_full
        .type           $__internal_0_$__cuda_sm20_div_rn_f64_full,@function
        .size           $__internal_0_$__cuda_sm20_div_rn_f64_full,(.L_x_30 - $__internal_0_$__cuda_sm20_div_rn_f64_full)
$__internal_0_$__cuda_sm20_div_rn_f64_full:
[C---:B------:R-:W-:Y:S01]  /*0ca0*/  FSETP.GEU.AND P0, PT, |R7|.reuse, 1.469367938527859385e-39, PT ;  /* 0x001000000700780b */ /* 0x040fe20003f0e200 */
[----:B------:R-:W-:Y:S01]  /*0cb0*/  IMAD.MOV.U32 R5, RZ, RZ, R3 ;  /* 0x000000ffff057224 */ /* 0x000fe200078e0003 */
[C---:B------:R-:W-:Y:S01]  /*0cc0*/  LOP3.LUT R8, R7.reuse, 0x800fffff, RZ, 0xc0, !PT ;  /* 0x800fffff07087812 */ /* 0x040fe200078ec0ff */
[----:B------:R-:W-:Y:S01]  /*0cd0*/  IMAD.MOV.U32 R20, RZ, RZ, 0x1 ;  /* 0x00000001ff147424 */ /* 0x000fe200078e00ff */
[----:B------:R-:W-:Y:S01]  /*0ce0*/  LOP3.LUT R28, R7, 0x7ff00000, RZ, 0xc0, !PT ;  /* 0x7ff00000071c7812 */ /* 0x000fe200078ec0ff */
[----:B------:R-:W-:Y:S01]  /*0cf0*/  IMAD.MOV.U32 R26, RZ, RZ, 0x1ca00000 ;  /* 0x1ca00000ff1a7424 */ /* 0x000fe200078e00ff */
[----:B------:R-:W-:Y:S01]  /*0d00*/  LOP3.LUT R9, R8, 0x3ff00000, RZ, 0xfc, !PT ;  /* 0x3ff0000008097812 */ /* 0x000fe200078efcff */
[----:B------:R-:W-:Y:S01]  /*0d10*/  IMAD.MOV.U32 R8, RZ, RZ, R6 ;  /* 0x000000ffff087224 */ /* 0x000fe200078e0006 */
[C---:B------:R-:W-:Y:S01]  /*0d20*/  FSETP.GEU.AND P2, PT, |R5|.reuse, 1.469367938527859385e-39, PT ;  /* 0x001000000500780b */ /* 0x040fe20003f4e200 */
[----:B------:R-:W-:Y:S01]  /*0d30*/  BSSY.RECONVERGENT B1, `(.L_x_12) ;  /* 0x000004f000017945 */ /* 0x000fe20003800200 */
[----:B------:R-:W-:-:S03]  /*0d40*/  LOP3.LUT R3, R5, 0x7ff00000, RZ, 0xc0, !PT ;  /* 0x7ff0000005037812 */ /* 0x000fc600078ec0ff */
[----:B------:R-:W-:Y:S01]  /*0d50*/  @!P0 DMUL R8, R6, 8.98846567431157953865e+307 ;  /* 0x7fe0000006088828 */ /* 0x000fe20000000000 */
[----:B------:R-:W-:Y:S01]  /*0d60*/  ISETP.GE.U32.AND P1, PT, R3, R28, PT ;  /* 0x0000001c0300720c */ /* 0x000fe20003f26070 */
[----:B------:R-:W-:-:S04]  /*0d70*/  IMAD.MOV.U32 R27, RZ, RZ, R3 ;  /* 0x000000ffff1b7224 */ /* 0x000fc800078e0003 */
[----:B------:R-:W0:Y:S02]  /*0d80*/  MUFU.RCP64H R21, R9 ;  /* 0x0000000900157308 */ /* 0x000e240000001800 */
[----:B------:R-:W-:Y:S02]  /*0d90*/  @!P2 LOP3.LUT R18, R7, 0x7ff00000, RZ, 0xc0, !PT ;  /* 0x7ff000000712a812 */ /* 0x000fe400078ec0ff */
[----:B------:R-:W-:Y:S02]  /*0da0*/  @!P0 LOP3.LUT R28, R9, 0x7ff00000, RZ, 0xc0, !PT ;  /* 0x7ff00000091c8812 */ /* 0x000fe400078ec0ff */
[----:B------:R-:W-:Y:S01]  /*0db0*/  @!P2 ISETP.GE.U32.AND P3, PT, R3, R18, PT ;  /* 0x000000120300a20c */ /* 0x000fe20003f66070 */
[----:B------:R-:W-:Y:S02]  /*0dc0*/  IMAD.MOV.U32 R18, RZ, RZ, R4 ;  /* 0x000000ffff127224 */ /* 0x000fe400078e0004 */
[----:B------:R-:W-:Y:S01]  /*0dd0*/  VIADD R29, R28, 0xffffffff ;  /* 0xffffffff1c1d7836 */ /* 0x000fe20000000000 */
[----:B------:R-:W-:-:S04]  /*0de0*/  @!P2 SEL R19, R26, 0x63400000, !P3 ;  /* 0x634000001a13a807 */ /* 0x000fc80005800000 */
[----:B------:R-:W-:Y:S01]  /*0df0*/  @!P2 LOP3.LUT R24, R19, 0x80000000, R5, 0xf8, !PT ;  /* 0x800000001318a812 */ /* 0x000fe200078ef805 */
[----:B0-----:R-:W-:-:S03]  /*0e00*/  DFMA R22, R20, -R8, 1 ;  /* 0x3ff000001416742b */ /* 0x001fc60000000808 */
[----:B------:R-:W-:Y:S01]  /*0e10*/  @!P2 LOP3.LUT R25, R24, 0x100000, RZ, 0xfc, !PT ;  /* 0x001000001819a812 */ /* 0x000fe200078efcff */
[----:B------:R-:W-:-:S04]  /*0e20*/  @!P2 IMAD.MOV.U32 R24, RZ, RZ, RZ ;  /* 0x000000ffff18a224 */ /* 0x000fc800078e00ff */
[----:B------:R-:W-:-:S08]  /*0e30*/  DFMA R22, R22, R22, R22 ;  /* 0x000000161616722b */ /* 0x000fd00000000016 */
[----:B------:R-:W-:Y:S01]  /*0e40*/  DFMA R22, R20, R22, R20 ;  /* 0x000000161416722b */ /* 0x000fe20000000014 */
[----:B------:R-:W-:-:S04]  /*0e50*/  SEL R21, R26, 0x63400000, !P1 ;  /* 0x634000001a157807 */ /* 0x000fc80004800000 */
[----:B------:R-:W-:-:S03]  /*0e60*/  LOP3.LUT R19, R21, 0x800fffff, R5, 0xf8, !PT ;  /* 0x800fffff15137812 */ /* 0x000fc600078ef805 */
[----:B------:R-:W-:-:S03]  /*0e70*/  DFMA R20, R22, -R8, 1 ;  /* 0x3ff000001614742b */ /* 0x000fc60000000808 */
[----:B------:R-:W-:-:S05]  /*0e80*/  @!P2 DFMA R18, R18, 2, -R24 ;  /* 0x400000001212a82b */ /* 0x000fca0000000818 */
[----:B------:R-:W-:-:S05]  /*0e90*/  DFMA R20, R22, R20, R22 ;  /* 0x000000141614722b */ /* 0x000fca0000000016 */
[----:B------:R-:W-:-:S03]  /*0ea0*/  @!P2 LOP3.LUT R27, R19, 0x7ff00000, RZ, 0xc0, !PT ;  /* 0x7ff00000131ba812 */ /* 0x000fc600078ec0ff */
[----:B------:R-:W-:Y:S02]  /*0eb0*/  DMUL R22, R20, R18 ;  /* 0x0000001214167228 */ /* 0x000fe40000000000 */
[----:B------:R-:W-:-:S05]  /*0ec0*/  VIADD R24, R27, 0xffffffff ;  /* 0xffffffff1b187836 */ /* 0x000fca0000000000 */
[----:B------:R-:W-:Y:S01]  /*0ed0*/  ISETP.GT.U32.AND P0, PT, R24, 0x7feffffe, PT ;  /* 0x7feffffe1800780c */ /* 0x000fe20003f04070 */
[----:B------:R-:W-:-:S03]  /*0ee0*/  DFMA R24, R22, -R8, R18 ;  /* 0x800000081618722b */ /* 0x000fc60000000012 */
[----:B------:R-:W-:-:S05]  /*0ef0*/  ISETP.GT.U32.OR P0, PT, R29, 0x7feffffe, P0 ;  /* 0x7feffffe1d00780c */ /* 0x000fca0000704470 */
[----:B------:R-:W-:-:S08]  /*0f00*/  DFMA R24, R20, R24, R22 ;  /* 0x000000181418722b */ /* 0x000fd00000000016 */
[----:B------:R-:W-:Y:S05]  /*0f10*/  @P0 BRA `(.L_x_13) ;  /* 0x00000000006c0947 */ /* 0x000fea0003800000 */
[----:B------:R-:W-:-:S04]  /*0f20*/  LOP3.LUT R20, R7, 0x7ff00000, RZ, 0xc0, !PT ;  /* 0x7ff0000007147812 */ /* 0x000fc800078ec0ff */
[CC--:B------:R-:W-:Y:S02]  /*0f30*/  VIADDMNMX R4, R3.reuse, -R20.reuse, 0xb9600000, !PT ;  /* 0xb960000003047446 */ /* 0x0c0fe40007800914 */
[----:B------:R-:W-:Y:S02]  /*0f40*/  ISETP.GE.U32.AND P0, PT, R3, R20, PT ;  /* 0x000000140300720c */ /* 0x000fe40003f06070 */
[----:B------:R-:W-:Y:S01]  /*0f50*/  VIMNMX R3, PT, PT, R4, 0x46a00000, PT ;  /* 0x46a0000004037848 */ /* 0x000fe20003fe0100 */
[----:B------:R-:W-:Y:S01]  /*0f60*/  IMAD.MOV.U32 R4, RZ, RZ, RZ ;  /* 0x000000ffff047224 */ /* 0x000fe200078e00ff */
[----:B------:R-:W-:-:S05]  /*0f70*/  SEL R26, R26, 0x63400000, !P0 ;  /* 0x634000001a1a7807 */ /* 0x000fca0004000000 */
[----:B------:R-:W-:-:S04]  /*0f80*/  IMAD.IADD R3, R3, 0x1, -R26 ;  /* 0x0000000103037824 */ /* 0x000fc800078e0a1a */
[----:B------:R-:W-:-:S06]  /*0f90*/  VIADD R5, R3, 0x7fe00000 ;  /* 0x7fe0000003057836 */ /* 0x000fcc0000000000 */
[----:B------:R-:W-:-:S10]  /*0fa0*/  DMUL R20, R24, R4 ;  /* 0x0000000418147228 */ /* 0x000fd40000000000 */
[----:B------:R-:W-:-:S13]  /*0fb0*/  FSETP.GTU.AND P0, PT, |R21|, 1.469367938527859385e-39, PT ;  /* 0x001000001500780b */ /* 0x000fda0003f0c200 */
[----:B------:R-:W-:Y:S05]  /*0fc0*/  @P0 BRA `(.L_x_14) ;  /* 0x0000000000940947 */ /* 0x000fea0003800000 */
[----:B------:R-:W-:-:S06]  /*0fd0*/  DFMA R8, R24, -R8, R18 ;  /* 0x800000081808722b */ /* 0x000fcc0000000012 */
[----:B------:R-:W-:-:S04]  /*0fe0*/  IMAD.MOV.U32 R8, RZ, RZ, RZ ;  /* 0x000000ffff087224 */ /* 0x000fc800078e00ff */
[C---:B------:R-:W-:Y:S02]  /*0ff0*/  FSETP.NEU.AND P0, PT, R9.reuse, RZ, PT ;  /* 0x000000ff0900720b */ /* 0x040fe40003f0d000 */
[----:B------:R-:W-:-:S04]  /*1000*/  LOP3.LUT R7, R9, 0x80000000, R7, 0x48, !PT ;  /* 0x8000000009077812 */ /* 0x000fc800078e4807 */
[----:B------:R-:W-:-:S07]  /*1010*/  LOP3.LUT R9, R7, R5, RZ, 0xfc, !PT ;  /* 0x0000000507097212 */ /* 0x000fce00078efcff */
[----:B------:R-:W-:Y:S05]  /*1020*/  @!P0 BRA `(.L_x_14) ;  /* 0x00000000007c8947 */ /* 0x000fea0003800000 */
[----:B------:R-:W-:Y:S01]  /*1030*/  IMAD.MOV R5, RZ, RZ, -R3 ;  /* 0x000000ffff057224 */ /* 0x000fe200078e0a03 */
[----:B------:R-:W-:Y:S01]  /*1040*/  DMUL.RP R8, R24, R8 ;  /* 0x0000000818087228 */ /* 0x000fe20000008000 */
[----:B------:R-:W-:Y:S01]  /*1050*/  IMAD.MOV.U32 R4, RZ, RZ, RZ ;  /* 0x000000ffff047224 */ /* 0x000fe200078e00ff */
[----:B------:R-:W-:-:S05]  /*1060*/  IADD3 R3, PT, PT, -R3, -0x43300000, RZ ;  /* 0xbcd0000003037810 */ /* 0x000fca0007ffe1ff */
[----:B------:R-:W-:-:S03]  /*1070*/  DFMA R4, R20, -R4, R24 ;  /* 0x800000041404722b */ /* 0x000fc60000000018 */
[----:B------:R-:W-:-:S07]  /*1080*/  LOP3.LUT R7, R9, R7, RZ, 0x3c, !PT ;  /* 0x0000000709077212 */ /* 0x000fce00078e3cff */
[----:B------:R-:W-:-:S04]  /*1090*/  FSETP.NEU.AND P0, PT, |R5|, R3, PT ;  /* 0x000000030500720b */ /* 0x000fc80003f0d200 */
[----:B------:R-:W-:Y:S02]  /*10a0*/  FSEL R20, R8, R20, !P0 ;  /* 0x0000001408147208 */ /* 0x000fe40004000000 */
[----:B------:R-:W-:Y:S01]  /*10b0*/  FSEL R21, R7, R21, !P0 ;  /* 0x0000001507157208 */ /* 0x000fe20004000000 */
[----:B------:R-:W-:Y:S06]  /*10c0*/  BRA `(.L_x_14) ;  /* 0x0000000000547947 */ /* 0x000fec0003800000 */
.L_x_13:
[----:B------:R-:W-:-:S14]  /*10d0*/  DSETP.NAN.AND P0, PT, R4, R4, PT ;  /* 0x000000040400722a */ /* 0x000fdc0003f08000 */
[----:B------:R-:W-:Y:S05]  /*10e0*/  @P0 BRA `(.L_x_15) ;  /* 0x0000000000440947 */ /* 0x000fea0003800000 */
[----:B------:R-:W-:-:S14]  /*10f0*/  DSETP.NAN.AND P0, PT, R6, R6, PT ;  /* 0x000000060600722a */ /* 0x000fdc0003f08000 */
[----:B------:R-:W-:Y:S05]  /*1100*/  @P0 BRA `(.L_x_16) ;  /* 0x0000000000300947 */ /* 0x000fea0003800000 */
[----:B------:R-:W-:Y:S01]  /*1110*/  ISETP.NE.AND P0, PT, R27, R28, PT ;  /* 0x0000001c1b00720c */ /* 0x000fe20003f05270 */
[----:B------:R-:W-:Y:S02]  /*1120*/  IMAD.MOV.U32 R20, RZ, RZ, 0x0 ;  /* 0x00000000ff147424 */ /* 0x000fe400078e00ff */
[----:B------:R-:W-:-:S10]  /*1130*/  IMAD.MOV.U32 R21, RZ, RZ, -0x80000 ;  /* 0xfff80000ff157424 */ /* 0x000fd400078e00ff */
[----:B------:R-:W-:Y:S05]  /*1140*/  @!P0 BRA `(.L_x_14) ;  /* 0x0000000000348947 */ /* 0x000fea0003800000 */
[----:B------:R-:W-:Y:S02]  /*1150*/  ISETP.NE.AND P0, PT, R27, 0x7ff00000, PT ;  /* 0x7ff000001b00780c */ /* 0x000fe40003f05270 */
[----:B------:R-:W-:Y:S02]  /*1160*/  LOP3.LUT R21, R5, 0x80000000, R7, 0x48, !PT ;  /* 0x8000000005157812 */ /* 0x000fe400078e4807 */
[----:B------:R-:W-:-:S13]  /*1170*/  ISETP.EQ.OR P0, PT, R28, RZ, !P0 ;  /* 0x000000ff1c00720c */ /* 0x000fda0004702670 */
[----:B------:R-:W-:Y:S01]  /*1180*/  @P0 LOP3.LUT R3, R21, 0x7ff00000, RZ, 0xfc, !PT ;  /* 0x7ff0000015030812 */ /* 0x000fe200078efcff */
[----:B------:R-:W-:Y:S02]  /*1190*/  @!P0 IMAD.MOV.U32 R20, RZ, RZ, RZ ;  /* 0x000000ffff148224 */ /* 0x000fe400078e00ff */
[----:B------:R-:W-:Y:S02]  /*11a0*/  @P0 IMAD.MOV.U32 R20, RZ, RZ, RZ ;  /* 0x000000ffff140224 */ /* 0x000fe400078e00ff */
[----:B------:R-:W-:Y:S01]  /*11b0*/  @P0 IMAD.MOV.U32 R21, RZ, RZ, R3 ;  /* 0x000000ffff150224 */ /* 0x000fe200078e0003 */
[----:B------:R-:W-:Y:S06]  /*11c0*/  BRA `(.L_x_14) ;  /* 0x0000000000147947 */ /* 0x000fec0003800000 */
.L_x_16:
[----:B------:R-:W-:Y:S01]  /*11d0*/  LOP3.LUT R21, R7, 0x80000, RZ, 0xfc, !PT ;  /* 0x0008000007157812 */ /* 0x000fe200078efcff */
[----:B------:R-:W-:Y:S01]  /*11e0*/  IMAD.MOV.U32 R20, RZ, RZ, R6 ;  /* 0x000000ffff147224 */ /* 0x000fe200078e0006 */
[----:B------:R-:W-:Y:S06]  /*11f0*/  BRA `(.L_x_14) ;  /* 0x0000000000087947 */ /* 0x000fec0003800000 */
.L_x_15:
[----:B------:R-:W-:Y:S01]  /*1200*/  LOP3.LUT R21, R5, 0x80000, RZ, 0xfc, !PT ;  /* 0x0008000005157812 */ /* 0x000fe200078efcff */
[----:B------:R-:W-:-:S07]  /*1210*/  IMAD.MOV.U32 R20, RZ, RZ, R4 ;  /* 0x000000ffff147224 */ /* 0x000fce00078e0004 */
.L_x_14:
[----:B------:R-:W-:Y:S05]  /*1220*/  BSYNC.RECONVERGENT B1 ;  /* 0x0000000000017941 */ /* 0x000fea0003800200 */
.L_x_12:
[----:B------:R-:W-:-:S04]  /*1230*/  IMAD.MOV.U32 R3, RZ, RZ, 0x0 ;  /* 0x00000000ff037424 */ /* 0x000fc800078e00ff */
[----:B------:R-:W-:Y:S05]  /*1240*/  RET.REL.NODEC R2 `(_Z10calc_errorPdS_S_i) ;  /* 0xffffffec026c7950 */ /* 0x000fea0003c3ffff */
.L_x_17:
[----:B------:R-:W-:-:S00]  /*1250*/  BRA `(.L_x_17) ;  /* 0xfffffffc00fc7947 */ /* 0x000fc0000383ffff */
[----:B------:R-:W-:-:S00]  /*1260*/  NOP ;  /* 0x0000000000007918 */ /* 0x000fc00000000000 */
        /* <DEDUP_REMOVED lines=9> */
.L_x_30:


//--------------------- .text._Z9thresholdPdPbS_id --------------------------
	.section	.text._Z9thresholdPdPbS_id,"ax",@progbits
	.align	128
        .global         _Z9thresholdPdPbS_id
        .type           _Z9thresholdPdPbS_id,@function
        .size           _Z9thresholdPdPbS_id,(.L_x_31 - _Z9thresholdPdPbS_id)
        .other          _Z9thresholdPdPbS_id,@"STO_CUDA_ENTRY STV_DEFAULT"
_Z9thresholdPdPbS_id:
.text._Z9thresholdPdPbS_id:
[----:B------:R-:W-:Y:S01]  /*0000*/  LDC R1, c[0x0][0x37c] ;  /* 0x0000df00ff017b82 */ /* 0x000fe20000000800 */
[----:B------:R-:W0:Y:S07]  /*0010*/  S2R R0, SR_CTAID.X ;  /* 0x0000000000007919 */ /* 0x000e2e0000002500 */
[----:B------:R-:W1:Y:S01]  /*0020*/  LDC R17, c[0x0][0x398] ;  /* 0x0000e600ff117b82 */ /* 0x000e620000000800 */
[----:B------:R-:W0:Y:S01]  /*0030*/  LDCU UR6, c[0x0][0x360] ;  /* 0x00006c00ff0677ac */ /* 0x000e220008000800 */
[----:B------:R-:W0:Y:S01]  /*0040*/  S2R R3, SR_TID.X ;  /* 0x0000000000037919 */ /* 0x000e220000002100 */
[----:B------:R-:W2:Y:S05]  /*0050*/  LDCU.64 UR4, c[0x0][0x358] ;  /* 0x00006b00ff0477ac */ /* 0x000eaa0008000a00 */
[----:B------:R-:W3:Y:S01]  /*0060*/  LDC.64 R10, c[0x0][0x380] ;  /* 0x0000e000ff0a7b82 */ /* 0x000ee20000000a00 */
[----:B0-----:R-:W-:-:S04]  /*0070*/  IMAD R0, R0, UR6, R3 ;  /* 0x0000000600007c24 */ /* 0x001fc8000f8e0203 */
[----:B-1----:R-:W-:-:S04]  /*0080*/  IMAD R17, R17, 0x2, R0 ;  /* 0x0000000211117824 */ /* 0x002fc800078e0200 */
[----:B---3--:R-:W-:-:S06]  /*0090*/  IMAD.WIDE R16, R17, 0x8, R10 ;  /* 0x0000000811107825 */ /* 0x008fcc00078e020a */
[----:B--2---:R-:W2:Y:S01]  /*00a0*/  LDG.E.64 R16, desc[UR4][R16.64] ;  /* 0x0000000410107981 */ /* 0x004ea2000c1e1b00 */
        /* <DEDUP_REMOVED lines=21> */
[----:B------:R-:W-:Y:S05]  /*0200*/  CALL.REL.NOINC `($__internal_1_$__cuda_sm20_div_rn_f64_full) ;  /* 0x0000000400307944 */ /* 0x000fea0003c00000 */
[----:B------:R-:W-:Y:S02]  /*0210*/  IMAD.MOV.U32 R14, RZ, RZ, R20 ;  /* 0x000000ffff0e7224 */ /* 0x000fe400078e0014 */
[----:B------:R-:W-:-:S07]  /*0220*/  IMAD.MOV.U32 R15, RZ, RZ, R21 ;  /* 0x000000ffff0f7224 */ /* 0x000fce00078e0015 */
.L_x_19:
[----:B------:R-:W-:Y:S05]  /*0230*/  BSYNC.RECONVERGENT B0 ;  /* 0x0000000000007941 */ /* 0x000fea0003800200 */
.L_x_18:
        /* <DEDUP_REMOVED lines=29> */
.L_x_21:
[----:B------:R-:W-:Y:S05]  /*0410*/  BSYNC.RECONVERGENT B0 ;  /* 0x0000000000007941 */ /* 0x000fea0003800200 */
.L_x_20:
        /* <DEDUP_REMOVED lines=24> */
[----:B------:R-:W-:Y:S05]  /*05a0*/  CALL.REL.NOINC `($__internal_1_$__cuda_sm20_div_rn_f64_full) ;  /* 0x0000000000487944 */ /* 0x000fea0003c00000 */
[----:B------:R-:W-:Y:S02]  /*05b0*/  IMAD.MOV.U32 R2, RZ, RZ, R20 ;  /* 0x000000ffff027224 */ /* 0x000fe400078e0014 */
[----:B------:R-:W-:-:S07]  /*05c0*/  IMAD.MOV.U32 R3, RZ, RZ, R21 ;  /* 0x000000ffff037224 */ /* 0x000fce00078e0015 */
.L_x_23:
[----:B------:R-:W-:Y:S05]  /*05d0*/  BSYNC.RECONVERGENT B0 ;  /* 0x0000000000007941 */ /* 0x000fea0003800200 */
.L_x_22:
[----:B------:R-:W0:Y:S01]  /*05e0*/  LDC R5, c[0x0][0x398] ;  /* 0x0000e600ff057b82 */ /* 0x000e220000000800 */
[----:B------:R-:W-:Y:S01]  /*05f0*/  DMUL R10, R10, R10 ;  /* 0x0000000a0a0a7228 */ /* 0x000fe20000000000 */
[----:B------:R-:W1:Y:S01]  /*0600*/  LDCU.64 UR6, c[0x0][0x3a0] ;  /* 0x00007400ff0677ac */ /* 0x000e620008000a00 */
[----:B------:R-:W2:Y:S01]  /*0610*/  LDCU.64 UR8, c[0x0][0x388] ;  /* 0x00007100ff0877ac */ /* 0x000ea20008000a00 */
[----:B0-----:R-:W-:-:S06]  /*0620*/  IMAD.WIDE R12, R5, 0x8, R12 ;  /* 0x00000008050c7825 */ /* 0x001fcc00078e020c */
[----:B------:R-:W3:Y:S01]  /*0630*/  LDG.E.64 R12, desc[UR4][R12.64] ;  /* 0x000000040c0c7981 */ /* 0x000ee2000c1e1b00 */
[----:B------:R-:W-:Y:S02]  /*0640*/  DFMA R10, R14, R14, R10 ;  /* 0x0000000e0e0a722b */ /* 0x000fe4000000000a */
[----:B---3--:R-:W-:-:S08]  /*0650*/  DADD R2, -R12, R2 ;  /* 0x000000000c027229 */ /* 0x008fd00000000102 */
[----:B------:R-:W-:Y:S01]  /*0660*/  DFMA R10, R2, R2, R10 ;  /* 0x00000002020a722b */ /* 0x000fe2000000000a */
[----:B--2---:R-:W-:-:S04]  /*0670*/  IADD3 R2, P1, PT, R0, UR8, RZ ;  /* 0x0000000800027c10 */ /* 0x004fc8000ff3e0ff */
[----:B------:R-:W-:-:S03]  /*0680*/  LEA.HI.X.SX32 R3, R0, UR9, 0x1, P1 ;  /* 0x0000000900037c11 */ /* 0x000fc600088f0eff */
[----:B-1----:R-:W-:-:S06]  /*0690*/  DSETP.GEU.AND P0, PT, R10, UR6, PT ;  /* 0x000000060a007e2a */ /* 0x002fcc000bf0e000 */
[----:B------:R-:W-:-:S05]  /*06a0*/  SEL R5, RZ, 0x1, P0 ;  /* 0x00000001ff057807 */ /* 0x000fca0000000000 */
[----:B------:R-:W-:Y:S01]  /*06b0*/  STG.E.U8 desc[UR4][R2.64], R5 ;  /* 0x0000000502007986 */ /* 0x000fe2000c101104 */
[----:B------:R-:W-:Y:S05]  /*06c0*/  EXIT ;  /* 0x000000000000794d */ /* 0x000fea0003800000 */
        .weak           $__internal_1_$__cuda_sm20_div_rn_f64_full
        .type           $__internal_1_$__cuda_sm20_div_rn_f64_full,@function
        .size           $__internal_1_$__cuda_sm20_div_rn_f64_full,(.L_x_31 - $__internal_1_$__cuda_sm20_div_rn_f64_full)
$__internal_1_$__cuda_sm20_div_rn_f64_full:
[C---:B------:R-:W-:Y:S01]  /*06d0*/  FSETP.GEU.AND P0, PT, |R7|.reuse, 1.469367938527859385e-39, PT ;  /* 0x001000000700780b */ /* 0x040fe20003f0e200 */
[----:B------:R-:W-:Y:S01]  /*06e0*/  IMAD.MOV.U32 R20, RZ, RZ, 0x1 ;  /* 0x00000001ff147424 */ /* 0x000fe200078e00ff */
[----:B------:R-:W-:Y:S01]  /*06f0*/  LOP3.LUT R8, R7, 0x800fffff, RZ, 0xc0, !PT ;  /* 0x800fffff07087812 */ /* 0x000fe200078ec0ff */
[----:B------:R-:W-:Y:S01]  /*0700*/  IMAD.MOV.U32 R26, RZ, RZ, 0x1ca00000 ;  /* 0x1ca00000ff1a7424 */ /* 0x000fe200078e00ff */
[----:B------:R-:W-:Y:S01]  /*0710*/  MOV R5, R3 ;  /* 0x0000000300057202 */ /* 0x000fe20000000f00 */
[----:B------:R-:W-:Y:S01]  /*0720*/  BSSY.RECONVERGENT B1, `(.L_x_24) ;  /* 0x0000053000017945 */ /* 0x000fe20003800200 */
[----:B------:R-:W-:Y:S01]  /*0730*/  LOP3.LUT R9, R8, 0x3ff00000, RZ, 0xfc, !PT ;  /* 0x3ff0000008097812 */ /* 0x000fe200078efcff */
[----:B------:R-:W-:Y:S01]  /*0740*/  IMAD.MOV.U32 R8, RZ, RZ, R6 ;  /* 0x000000ffff087224 */ /* 0x000fe200078e0006 */
[C---:B------:R-:W-:Y:S02]  /*0750*/  FSETP.GEU.AND P2, PT, |R5|.reuse, 1.469367938527859385e-39, PT ;  /* 0x001000000500780b */ /* 0x040fe40003f4e200 */
[----:B------:R-:W-:-:S02]  /*0760*/  LOP3.LUT R3, R5, 0x7ff00000, RZ, 0xc0, !PT ;  /* 0x7ff0000005037812 */ /* 0x000fc400078ec0ff */
[----:B------:R-:W-:Y:S01]  /*0770*/  LOP3.LUT R28, R7, 0x7ff00000, RZ, 0xc0, !PT ;  /* 0x7ff00000071c7812 */ /* 0x000fe200078ec0ff */
[----:B------:R-:W-:Y:S02]  /*0780*/  @!P0 DMUL R8, R6, 8.98846567431157953865e+307 ;  /* 0x7fe0000006088828 */ /* 0x000fe40000000000 */
[----:B------:R-:W-:Y:S01]  /*0790*/  IMAD.MOV.U32 R27, RZ, RZ, R3 ;  /* 0x000000ffff1b7224 */ /* 0x000fe200078e0003 */
[----:B------:R-:W-:-:S03]  /*07a0*/  ISETP.GE.U32.AND P1, PT, R3, R28, PT ;  /* 0x0000001c0300720c */ /* 0x000fc60003f26070 */
        /* <DEDUP_REMOVED lines=43> */
[C---:B------:R-:W-:Y:S01]  /*0a60*/  IADD3 R5, PT, PT, -R3.reuse, RZ, RZ ;  /* 0x000000ff03057210 */ /* 0x040fe20007ffe1ff */
[----:B------:R-:W-:Y:S01]  /*0a70*/  IMAD.MOV.U32 R4, RZ, RZ, RZ ;  /* 0x000000ffff047224 */ /* 0x000fe200078e00ff */
[----:B------:R-:W-:Y:S01]  /*0a80*/  DMUL.RP R8, R24, R8 ;  /* 0x0000000818087228 */ /* 0x000fe20000008000 */
[----:B------:R-:W-:-:S04]  /*0a90*/  IADD3 R3, PT, PT, -R3, -0x43300000, RZ ;  /* 0xbcd0000003037810 */ /* 0x000fc80007ffe1ff */
[----:B------:R-:W-:-:S05]  /*0aa0*/  DFMA R4, R20, -R4, R24 ;  /* 0x800000041404722b */ /* 0x000fca0000000018 */
[----:B------:R-:W-:-:S05]  /*0ab0*/  LOP3.LUT R7, R9, R7, RZ, 0x3c, !PT ;  /* 0x0000000709077212 */ /* 0x000fca00078e3cff */
[----:B------:R-:W-:-:S04]  /*0ac0*/  FSETP.NEU.AND P0, PT, |R5|, R3, PT ;  /* 0x000000030500720b */ /* 0x000fc80003f0d200 */
[----:B------:R-:W-:Y:S02]  /*0ad0*/  FSEL R20, R8, R20, !P0 ;  /* 0x0000001408147208 */ /* 0x000fe40004000000 */
[----:B------:R-:W-:Y:S01]  /*0ae0*/  FSEL R21, R7, R21, !P0 ;  /* 0x0000001507157208 */ /* 0x000fe20004000000 */
[----:B------:R-:W-:Y:S06]  /*0af0*/  BRA `(.L_x_26) ;  /* 0x0000000000547947 */ /* 0x000fec0003800000 */
.L_x_25:
        /* <DEDUP_REMOVED lines=16> */
.L_x_28:
[----:B------:R-:W-:Y:S01]  /*0c00*/  LOP3.LUT R21, R7, 0x80000, RZ, 0xfc, !PT ;  /* 0x0008000007157812 */ /* 0x000fe200078efcff */
[----:B------:R-:W-:Y:S01]  /*0c10*/  IMAD.MOV.U32 R20, RZ, RZ, R6 ;  /* 0x000000ffff147224 */ /* 0x000fe200078e0006 */
[----:B------:R-:W-:Y:S06]  /*0c20*/  BRA `(.L_x_26) ;  /* 0x0000000000087947 */ /* 0x000fec0003800000 */
.L_x_27:
[----:B------:R-:W-:Y:S01]  /*0c30*/  LOP3.LUT R21, R5, 0x80000, RZ, 0xfc, !PT ;  /* 0x0008000005157812 */ /* 0x000fe200078efcff */
[----:B------:R-:W-:-:S07]  /*0c40*/  IMAD.MOV.U32 R20, RZ, RZ, R4 ;  /* 0x000000ffff147224 */ /* 0x000fce00078e0004 */
.L_x_26:
[----:B------:R-:W-:Y:S05]  /*0c50*/  BSYNC.RECONVERGENT B1 ;  /* 0x0000000000017941 */ /* 0x000fea0003800200 */
.L_x_24:
[----:B------:R-:W-:-:S04]  /*0c60*/  IMAD.MOV.U32 R3, RZ, RZ, 0x0 ;  /* 0x00000000ff037424 */ /* 0x000fc800078e00ff */
[----:B------:R-:W-:Y:S05]  /*0c70*/  RET.REL.NODEC R2 `(_Z9thresholdPdPbS_id) ;  /* 0xfffffff002e07950 */ /* 0x000fea0003c3ffff */
.L_x_29:
        /* <DEDUP_REMOVED lines=16> */
.L_x_31:


//--------------------- .nv.shared._Z10calc_errorPdS_S_i --------------------------
	.section	.nv.shared._Z10calc_errorPdS_S_i,"aw",@nobits
	.sectionflags	@""
	.align	8
.nv.shared._Z10calc_errorPdS_S_i:
	.zero		28192


//--------------------- .nv.shared.reserved.0     --------------------------
	.section	.nv.shared.reserved.0,"aw",@nobits
	.weak		__nv_reservedSMEM_offset_0_alias
	.size		__nv_reservedSMEM_offset_0_alias, 0, 64
	.other		__nv_reservedSMEM_offset_0_alias,@"STO_CUDA_RESERVED_SHARED STV_DEFAULT"
__nv_reservedSMEM_offset_0_alias:
	.zero		0
	.zero		64


//--------------------- .nv.constant0._Z10calc_errorPdS_S_i --------------------------
	.section	.nv.constant0._Z10calc_errorPdS_S_i,"a",@progbits
	.sectionflags	@""
	.align	4
.nv.constant0._Z10calc_errorPdS_S_i:
	.zero		924


//--------------------- .nv.constant0._Z9thresholdPdPbS_id --------------------------
	.section	.nv.constant0._Z9thresholdPdPbS_id,"a",@progbits
	.sectionflags	@""
	.align	4
.nv.constant0._Z9thresholdPdPbS_id:
	.zero		936


//--------------------- SYMBOLS --------------------------

	.type		.nv.reservedSmem.offset0,@object
	.size		.nv.reservedSmem.offset0,0x4
	.type		.nv.reservedSmem.cap,@object
	.size		.nv.reservedSmem.cap,0x4
